//
// Generated by NVIDIA NVVM Compiler
//
// Compiler Build ID: CL-36424714
// Cuda compilation tools, release 13.0, V13.0.88
// Based on NVVM 20.0.0
//

.version 9.0
.target sm_100
.address_size 64

	// .globl	_Z14convolution_2dPiS_i
.const .align 4 .b8 mask[676];

.visible .entry _Z14convolution_2dPiS_i(
	.param .u64 .ptr .align 1 _Z14convolution_2dPiS_i_param_0,
	.param .u64 .ptr .align 1 _Z14convolution_2dPiS_i_param_1,
	.param .u32 _Z14convolution_2dPiS_i_param_2
)
{
	.reg .pred 	%p<70>;
	.reg .b32 	%r<107>;
	.reg .b64 	%rd<19>;

	ld.param.u64 	%rd7, [_Z14convolution_2dPiS_i_param_0];
	ld.param.u64 	%rd5, [_Z14convolution_2dPiS_i_param_1];
	ld.param.u32 	%r40, [_Z14convolution_2dPiS_i_param_2];
	cvta.to.global.u64 	%rd1, %rd7;
	mov.u32 	%r43, %ctaid.y;
	mov.u32 	%r44, %ntid.y;
	mov.u32 	%r45, %tid.y;
	mad.lo.s32 	%r1, %r43, %r44, %r45;
	mov.u32 	%r46, %ctaid.x;
	mov.u32 	%r47, %ntid.x;
	mov.u32 	%r48, %tid.x;
	mad.lo.s32 	%r2, %r46, %r47, %r48;
	add.s32 	%r49, %r1, -6;
	add.s32 	%r50, %r2, -5;
	setp.gt.s32 	%p5, %r2, 4;
	setp.lt.s32 	%p6, %r50, %r40;
	and.pred  	%p1, %p5, %p6;
	add.s32 	%r51, %r2, -3;
	setp.gt.s32 	%p7, %r2, 2;
	setp.lt.s32 	%p8, %r51, %r40;
	and.pred  	%p2, %p7, %p8;
	add.s32 	%r52, %r2, -2;
	setp.gt.s32 	%p9, %r2, 1;
	setp.lt.s32 	%p10, %r52, %r40;
	and.pred  	%p3, %p9, %p10;
	mul.lo.s32 	%r92, %r40, %r49;
	add.s32 	%r91, %r2, %r92;
	mov.u64 	%rd8, mask;
	add.s64 	%rd18, %rd8, 24;
	mov.b32 	%r94, 0;
	mov.b32 	%r89, -6;
	cvt.s64.s32 	%rd10, %r2;
	mov.u32 	%r90, %r1;
$L__BB0_1:
	add.s32 	%r53, %r90, -6;
	setp.gt.s32 	%p11, %r53, -1;
	setp.lt.s32 	%p12, %r53, %r40;
	and.pred  	%p4, %p11, %p12;
	setp.gt.s32 	%p13, %r2, 5;
	add.s32 	%r54, %r2, -6;
	setp.lt.s32 	%p14, %r54, %r40;
	and.pred  	%p15, %p13, %p14;
	and.pred  	%p16, %p4, %p15;
	cvt.s64.s32 	%rd9, %r92;
	add.s64 	%rd11, %rd10, %rd9;
	shl.b64 	%rd12, %rd11, 2;
	add.s64 	%rd3, %rd1, %rd12;
	not.pred 	%p17, %p16;
	@%p17 bra 	$L__BB0_3;
	ld.global.u32 	%r55, [%rd3+-24];
	ld.const.u32 	%r56, [%rd18+-24];
	mad.lo.s32 	%r94, %r56, %r55, %r94;
$L__BB0_3:
	and.pred  	%p18, %p4, %p1;
	not.pred 	%p19, %p18;
	@%p19 bra 	$L__BB0_5;
	ld.global.u32 	%r57, [%rd3+-20];
	ld.const.u32 	%r58, [%rd18+-20];
	mad.lo.s32 	%r94, %r58, %r57, %r94;
$L__BB0_5:
	setp.gt.s32 	%p20, %r2, 3;
	add.s32 	%r59, %r2, -4;
	setp.lt.s32 	%p21, %r59, %r40;
	and.pred  	%p22, %p20, %p21;
	and.pred  	%p23, %p4, %p22;
	not.pred 	%p24, %p23;
	@%p24 bra 	$L__BB0_7;
	ld.global.u32 	%r60, [%rd3+-16];
	ld.const.u32 	%r61, [%rd18+-16];
	mad.lo.s32 	%r94, %r61, %r60, %r94;
$L__BB0_7:
	and.pred  	%p25, %p4, %p2;
	not.pred 	%p26, %p25;
	@%p26 bra 	$L__BB0_9;
	ld.global.u32 	%r62, [%rd3+-12];
	ld.const.u32 	%r63, [%rd18+-12];
	mad.lo.s32 	%r94, %r63, %r62, %r94;
$L__BB0_9:
	and.pred  	%p27, %p4, %p3;
	not.pred 	%p28, %p27;
	@%p28 bra 	$L__BB0_11;
	ld.global.u32 	%r64, [%rd3+-8];
	ld.const.u32 	%r65, [%rd18+-8];
	mad.lo.s32 	%r94, %r65, %r64, %r94;
$L__BB0_11:
	setp.gt.s32 	%p29, %r2, 0;
	setp.le.s32 	%p30, %r2, %r40;
	and.pred  	%p31, %p29, %p30;
	and.pred  	%p32, %p4, %p31;
	not.pred 	%p33, %p32;
	@%p33 bra 	$L__BB0_13;
	ld.global.u32 	%r66, [%rd3+-4];
	ld.const.u32 	%r67, [%rd18+-4];
	mad.lo.s32 	%r94, %r67, %r66, %r94;
$L__BB0_13:
	setp.gt.s32 	%p34, %r2, -1;
	setp.lt.s32 	%p35, %r2, %r40;
	and.pred  	%p36, %p34, %p35;
	and.pred  	%p37, %p4, %p36;
	not.pred 	%p38, %p37;
	@%p38 bra 	$L__BB0_15;
	mul.wide.s32 	%rd13, %r91, 4;
	add.s64 	%rd14, %rd1, %rd13;
	ld.global.u32 	%r68, [%rd14];
	ld.const.u32 	%r69, [%rd18];
	mad.lo.s32 	%r94, %r69, %r68, %r94;
$L__BB0_15:
	setp.gt.s32 	%p39, %r2, -2;
	add.s32 	%r70, %r2, 1;
	setp.lt.s32 	%p40, %r70, %r40;
	and.pred  	%p41, %p39, %p40;
	and.pred  	%p42, %p4, %p41;
	not.pred 	%p43, %p42;
	@%p43 bra 	$L__BB0_17;
	ld.global.u32 	%r71, [%rd3+4];
	ld.const.u32 	%r72, [%rd18+4];
	mad.lo.s32 	%r94, %r72, %r71, %r94;
$L__BB0_17:
	setp.gt.s32 	%p44, %r2, -3;
	add.s32 	%r73, %r2, 2;
	setp.lt.s32 	%p45, %r73, %r40;
	and.pred  	%p46, %p44, %p45;
	and.pred  	%p47, %p4, %p46;
	not.pred 	%p48, %p47;
	@%p48 bra 	$L__BB0_19;
	ld.global.u32 	%r74, [%rd3+8];
	ld.const.u32 	%r75, [%rd18+8];
	mad.lo.s32 	%r94, %r75, %r74, %r94;
$L__BB0_19:
	setp.gt.s32 	%p49, %r2, -4;
	add.s32 	%r76, %r2, 3;
	setp.lt.s32 	%p50, %r76, %r40;
	and.pred  	%p51, %p49, %p50;
	and.pred  	%p52, %p4, %p51;
	not.pred 	%p53, %p52;
	@%p53 bra 	$L__BB0_21;
	ld.global.u32 	%r77, [%rd3+12];
	ld.const.u32 	%r78, [%rd18+12];
	mad.lo.s32 	%r94, %r78, %r77, %r94;
$L__BB0_21:
	setp.gt.s32 	%p54, %r2, -5;
	add.s32 	%r79, %r2, 4;
	setp.lt.s32 	%p55, %r79, %r40;
	and.pred  	%p56, %p54, %p55;
	and.pred  	%p57, %p4, %p56;
	not.pred 	%p58, %p57;
	@%p58 bra 	$L__BB0_23;
	ld.global.u32 	%r80, [%rd3+16];
	ld.const.u32 	%r81, [%rd18+16];
	mad.lo.s32 	%r94, %r81, %r80, %r94;
$L__BB0_23:
	setp.gt.s32 	%p59, %r2, -6;
	add.s32 	%r82, %r2, 5;
	setp.lt.s32 	%p60, %r82, %r40;
	and.pred  	%p61, %p59, %p60;
	and.pred  	%p62, %p4, %p61;
	not.pred 	%p63, %p62;
	@%p63 bra 	$L__BB0_25;
	ld.global.u32 	%r83, [%rd3+20];
	ld.const.u32 	%r84, [%rd18+20];
	mad.lo.s32 	%r94, %r84, %r83, %r94;
$L__BB0_25:
	setp.gt.s32 	%p64, %r2, -7;
	add.s32 	%r85, %r2, 6;
	setp.lt.s32 	%p65, %r85, %r40;
	and.pred  	%p66, %p64, %p65;
	and.pred  	%p67, %p4, %p66;
	not.pred 	%p68, %p67;
	@%p68 bra 	$L__BB0_27;
	ld.global.u32 	%r86, [%rd3+24];
	ld.const.u32 	%r87, [%rd18+24];
	mad.lo.s32 	%r94, %r87, %r86, %r94;
$L__BB0_27:
	add.s32 	%r92, %r92, %r40;
	add.s32 	%r91, %r91, %r40;
	add.s32 	%r90, %r90, 1;
	add.s32 	%r89, %r89, 1;
	add.s64 	%rd18, %rd18, 52;
	setp.ne.s32 	%p69, %r89, 7;
	@%p69 bra 	$L__BB0_1;
	cvta.to.global.u64 	%rd15, %rd5;
	mad.lo.s32 	%r88, %r40, %r1, %r2;
	mul.wide.s32 	%rd16, %r88, 4;
	add.s64 	%rd17, %rd15, %rd16;
	st.global.u32 	[%rd17], %r94;
	ret;

}


// ===== COMPILED SASS (sm_100) =====

	.target	sm_100

	.elftype	@"ET_EXEC"


//--------------------- .note.nv.tkinfo           --------------------------
	.section	.note.nv.tkinfo,"",@"SHT_NOTE"
	.sectionflags	@"SHF_NOTE_NV_TKINFO"
	.tkinfo
        /*0018*/ 	.word	0x00000002
        /*0030*/ 	.string	""
        /*0030*/ 	.string	"ptxas"
        /*0030*/ 	.string	"Cuda compilation tools, release 13.0, V13.0.88"
        /*0030*/ 	.string	"Build cuda_13.0.r13.0/compiler.36424714_0"
        /*0030*/ 	.string	"-arch sm_100 -m 64 "



//--------------------- .note.nv.cuinfo           --------------------------
	.section	.note.nv.cuinfo,"",@"SHT_NOTE"
	.sectionflags	@"SHF_NOTE_NV_CUINFO"
        /*0018*/ 	.short	0x0002
        /*001a*/ 	.short	0x0064
        /*001c*/ 	.short	0x0082
	.zero		2


//--------------------- .nv.info                  --------------------------
	.section	.nv.info,"",@"SHT_CUDA_INFO"
	.align	4


	//----- nvinfo : EIATTR_REGCOUNT
	.align		4
        /*0000*/ 	.byte	0x04, 0x2f
        /*0002*/ 	.short	(.L_2 - .L_1)
	.align		4
.L_1:
        /*0004*/ 	.word	index@(_Z14convolution_2dPiS_i)
        /*0008*/ 	.word	0x00000026


	//----- nvinfo : EIATTR_FRAME_SIZE
	.align		4
.L_2:
        /*000c*/ 	.byte	0x04, 0x11
        /*000e*/ 	.short	(.L_4 - .L_3)
	.align		4
.L_3:
        /*0010*/ 	.word	index@(_Z14convolution_2dPiS_i)
        /*0014*/ 	.word	0x00000000


	//----- nvinfo : EIATTR_MIN_STACK_SIZE
	.align		4
.L_4:
        /*0018*/ 	.byte	0x04, 0x12
        /*001a*/ 	.short	(.L_6 - .L_5)
	.align		4
.L_5:
        /*001c*/ 	.word	index@(_Z14convolution_2dPiS_i)
        /*0020*/ 	.word	0x00000000
.L_6:


//--------------------- .nv.compat                --------------------------
	.section	.nv.compat,"",@"SHT_CUDA_COMPAT_INFO"
	.align	4
        /*0000*/ 	.byte	0x02, 0x09, 0x00, 0x00, 0x02, 0x02, 0x01, 0x00, 0x02, 0x05, 0x05, 0x00, 0x03, 0x07, 0x01, 0x01
        /*0010*/ 	.byte	0x02, 0x03, 0x00, 0x00, 0x02, 0x06, 0x01, 0x00, 0x04, 0x0b, 0x08, 0x00, 0x09, 0x00, 0x00, 0x00
        /*0020*/ 	.byte	0x00, 0x00, 0x00, 0x00


//--------------------- .nv.info._Z14convolution_2dPiS_i --------------------------
	.section	.nv.info._Z14convolution_2dPiS_i,"",@"SHT_CUDA_INFO"
	.sectionflags	@""
	.align	4


	//----- nvinfo : EIATTR_CUDA_API_VERSION
	.align		4
        /*0000*/ 	.byte	0x04, 0x37
        /*0002*/ 	.short	(.L_8 - .L_7)
.L_7:
        /*0004*/ 	.word	0x00000082


	//----- nvinfo : EIATTR_KPARAM_INFO
	.align		4
.L_8:
        /*0008*/ 	.byte	0x04, 0x17
        /*000a*/ 	.short	(.L_10 - .L_9)
.L_9:
        /*000c*/ 	.word	0x00000000
        /*0010*/ 	.short	0x0002
        /*0012*/ 	.short	0x0010
        /*0014*/ 	.byte	0x00, 0xf0, 0x11, 0x00


	//----- nvinfo : EIATTR_KPARAM_INFO
	.align		4
.L_10:
        /*0018*/ 	.byte	0x04, 0x17
        /*001a*/ 	.short	(.L_12 - .L_11)
.L_11:
        /*001c*/ 	.word	0x00000000
        /*0020*/ 	.short	0x0001
        /*0022*/ 	.short	0x0008
        /*0024*/ 	.byte	0x00, 0xf5, 0x21, 0x00


	//----- nvinfo : EIATTR_KPARAM_INFO
	.align		4
.L_12:
        /*0028*/ 	.byte	0x04, 0x17
        /*002a*/ 	.short	(.L_14 - .L_13)
.L_13:
        /*002c*/ 	.word	0x00000000
        /*0030*/ 	.short	0x0000
        /*0032*/ 	.short	0x0000
        /*0034*/ 	.byte	0x00, 0xf5, 0x21, 0x00


	//----- nvinfo : EIATTR_SPARSE_MMA_MASK
	.align		4
.L_14:
        /*0038*/ 	.byte	0x03, 0x50
        /*003a*/ 	.short	0x0000


	//----- nvinfo : EIATTR_MAXREG_COUNT
	.align		4
        /*003c*/ 	.byte	0x03, 0x1b
        /*003e*/ 	.short	0x00ff


	//----- nvinfo : EIATTR_MERCURY_ISA_VERSION
	.align		4
        /*0040*/ 	.byte	0x03, 0x5f
        /*0042*/ 	.short	0x0101


	//----- nvinfo : EIATTR_VRC_CTA_INIT_COUNT
	.align		4
        /*0044*/ 	.byte	0x02, 0x4a
	.zero		1
	.zero		1


	//----- nvinfo : EIATTR_EXIT_INSTR_OFFSETS
	.align		4
        /*0048*/ 	.byte	0x04, 0x1c
        /*004a*/ 	.short	(.L_16 - .L_15)


	//   ....[0]....
.L_15:
        /*004c*/ 	.word	0x00003d30


	//----- nvinfo : EIATTR_CBANK_PARAM_SIZE
	.align		4
.L_16:
        /*0050*/ 	.byte	0x03, 0x19
        /*0052*/ 	.short	0x0014


	//----- nvinfo : EIATTR_PARAM_CBANK
	.align		4
        /*0054*/ 	.byte	0x04, 0x0a
        /*0056*/ 	.short	(.L_18 - .L_17)
	.align		4
.L_17:
        /*0058*/ 	.word	index@(.nv.constant0._Z14convolution_2dPiS_i)
        /*005c*/ 	.short	0x0380
        /*005e*/ 	.short	0x0014


	//----- nvinfo : EIATTR_SW_WAR
	.align		4
.L_18:
        /*0060*/ 	.byte	0x04, 0x36
        /*0062*/ 	.short	(.L_20 - .L_19)
.L_19:
        /*0064*/ 	.word	0x00000008
.L_20:


//--------------------- .nv.callgraph             --------------------------
	.section	.nv.callgraph,"",@"SHT_CUDA_CALLGRAPH"
	.align	4
	.sectionentsize	8
	.align		4
        /*0000*/ 	.word	0x00000000
	.align		4
        /*0004*/ 	.word	0xffffffff
	.align		4
        /*0008*/ 	.word	0x00000000
	.align		4
        /*000c*/ 	.word	0xfffffffe
	.align		4
        /*0010*/ 	.word	0x00000000
	.align		4
        /*0014*/ 	.word	0xfffffffd
	.align		4
        /*0018*/ 	.word	0x00000000
	.align		4
        /*001c*/ 	.word	0xfffffffc


//--------------------- .nv.constant3             --------------------------
	.section	.nv.constant3,"a",@progbits
	.align	4
.nv.constant3:
	.type		mask,@object
	.size		mask,(.L_0 - mask)
mask:
	.zero		676
.L_0:


//--------------------- .text._Z14convolution_2dPiS_i --------------------------
	.section	.text._Z14convolution_2dPiS_i,"ax",@progbits
	.align	128
        .global         _Z14convolution_2dPiS_i
        .type           _Z14convolution_2dPiS_i,@function
        .size           _Z14convolution_2dPiS_i,(.L_x_1 - _Z14convolution_2dPiS_i)
        .other          _Z14convolution_2dPiS_i,@"STO_CUDA_ENTRY STV_DEFAULT"
_Z14convolution_2dPiS_i:
.text._Z14convolution_2dPiS_i:
[----:B------:R-:W-:Y:S01]  /*0000*/  LDC R1, c[0x0][0x37c] ;  /* 0x0000df00ff017b82 */ /* 0x000fe20000000800 */
[----:B------:R-:W0:Y:S07]  /*0010*/  S2R R3, SR_TID.Y ;  /* 0x0000000000037919 */ /* 0x000e2e0000002200 */
[----:B------:R-:W0:Y:S01]  /*0020*/  S2UR UR4, SR_CTAID.Y ;  /* 0x00000000000479c3 */ /* 0x000e220000002600 */
[----:B------:R-:W1:Y:S01]  /*0030*/  LDCU UR6, c[0x0][0x390] ;  /* 0x00007200ff0677ac */ /* 0x000e620008000800 */
[----:B------:R-:W2:Y:S01]  /*0040*/  S2R R5, SR_TID.X ;  /* 0x0000000000057919 */ /* 0x000ea20000002100 */
[----:B------:R-:W3:Y:S05]  /*0050*/  LDCU.64 UR8, c[0x0][0x380] ;  /* 0x00007000ff0877ac */ /* 0x000eea0008000a00 */
[----:B------:R-:W0:Y:S08]  /*0060*/  LDC R2, c[0x0][0x364] ;  /* 0x0000d900ff027b82 */ /* 0x000e300000000800 */
[----:B------:R-:W2:Y:S08]  /*0070*/  S2UR UR5, SR_CTAID.X ;  /* 0x00000000000579c3 */ /* 0x000eb00000002500 */
[----:B------:R-:W2:Y:S01]  /*0080*/  LDC R0, c[0x0][0x360] ;  /* 0x0000d800ff007b82 */ /* 0x000ea20000000800 */
[----:B0-----:R-:W-:-:S04]  /*0090*/  IMAD R2, R2, UR4, R3 ;  /* 0x0000000402027c24 */ /* 0x001fc8000f8e0203 */
[----:B------:R-:W-:-:S05]  /*00a0*/  VIADD R8, R2, 0xfffffffa ;  /* 0xfffffffa02087836 */ /* 0x000fca0000000000 */
[----:B-1----:R-:W-:-:S04]  /*00b0*/  ISETP.GE.AND P5, PT, R8, UR6, PT ;  /* 0x0000000608007c0c */ /* 0x002fc8000bfa6270 */
[C---:B------:R-:W-:Y:S01]  /*00c0*/  ISETP.GT.AND P5, PT, R8.reuse, -0x1, !P5 ;  /* 0xffffffff0800780c */ /* 0x040fe20006fa4270 */
[----:B------:R-:W-:Y:S02]  /*00d0*/  IMAD R8, R8, UR6, RZ ;  /* 0x0000000608087c24 */ /* 0x000fe4000f8e02ff */
[----:B--2---:R-:W-:Y:S01]  /*00e0*/  IMAD R3, R0, UR5, R5 ;  /* 0x0000000500037c24 */ /* 0x004fe2000f8e0205 */
[----:B------:R-:W0:Y:S03]  /*00f0*/  LDCU.64 UR4, c[0x0][0x358] ;  /* 0x00006b00ff0477ac */ /* 0x000e260008000a00 */
[C---:B------:R-:W-:Y:S01]  /*0100*/  VIADD R0, R3.reuse, 0xfffffffa ;  /* 0xfffffffa03007836 */ /* 0x040fe20000000000 */
[----:B------:R-:W-:Y:S01]  /*0110*/  SHF.R.S32.HI R33, RZ, 0x1f, R3 ;  /* 0x0000001fff217819 */ /* 0x000fe20000011403 */
[----:B------:R-:W-:-:S03]  /*0120*/  VIADD R4, R3, 0xfffffffb ;  /* 0xfffffffb03047836 */ /* 0x000fc60000000000 */
[----:B------:R-:W-:Y:S02]  /*0130*/  ISETP.GE.AND P0, PT, R0, UR6, PT ;  /* 0x0000000600007c0c */ /* 0x000fe4000bf06270 */
[C---:B------:R-:W-:Y:S02]  /*0140*/  IADD3 R0, P2, PT, R3.reuse, R8, RZ ;  /* 0x0000000803007210 */ /* 0x040fe40007f5e0ff */
[----:B------:R-:W-:Y:S02]  /*0150*/  ISETP.GT.AND P0, PT, R3, 0x5, !P0 ;  /* 0x000000050300780c */ /* 0x000fe40004704270 */
[----:B------:R-:W-:Y:S02]  /*0160*/  ISETP.GE.AND P4, PT, R4, UR6, PT ;  /* 0x0000000604007c0c */ /* 0x000fe4000bf86270 */
[----:B------:R-:W-:Y:S02]  /*0170*/  PLOP3.LUT P1, PT, P5, P0, PT, 0x80, 0x8 ;  /* 0x000000000008781c */ /* 0x000fe40002f21070 */
[----:B------:R-:W-:-:S02]  /*0180*/  LEA.HI.X.SX32 R5, R8, R33, 0x1, P2 ;  /* 0x0000002108057211 */ /* 0x000fc400010f0eff */
[C---:B---3--:R-:W-:Y:S02]  /*0190*/  LEA R14, P2, R0.reuse, UR8, 0x2 ;  /* 0x00000008000e7c11 */ /* 0x048fe4000f8410ff */
[----:B------:R-:W-:Y:S02]  /*01a0*/  ISETP.GT.AND P4, PT, R3, 0x4, !P4 ;  /* 0x000000040300780c */ /* 0x000fe40006784270 */
[----:B------:R-:W-:Y:S02]  /*01b0*/  LEA.HI.X R15, R0, UR9, R5, 0x2, P2 ;  /* 0x00000009000f7c11 */ /* 0x000fe400090f1405 */
[----:B------:R-:W-:-:S03]  /*01c0*/  PLOP3.LUT P6, PT, P5, P4, PT, 0x80, 0x8 ;  /* 0x000000000008781c */ /* 0x000fc60002fc9070 */
[----:B0-----:R-:W2:Y:S01]  /*01d0*/  @P1 LDG.E R5, desc[UR4][R14.64+-0x18] ;  /* 0xffffe8040e051981 */ /* 0x001ea2000c1e1900 */
[----:B------:R-:W2:Y:S09]  /*01e0*/  @P1 LDC R6, c[0x3][RZ] ;  /* 0x00c00000ff061b82 */ /* 0x000eb20000000800 */
[----:B------:R-:W3:Y:S01]  /*01f0*/  @P6 LDG.E R7, desc[UR4][R14.64+-0x14] ;  /* 0xffffec040e076981 */ /* 0x000ee2000c1e1900 */
[----:B------:R-:W3:Y:S01]  /*0200*/  @P6 LDC R9, c[0x3][0x4] ;  /* 0x00c00100ff096b82 */ /* 0x000ee20000000800 */
[----:B------:R-:W-:-:S02]  /*0210*/  VIADD R0, R3, 0xfffffffc ;  /* 0xfffffffc03007836 */ /* 0x000fc40000000000 */
[----:B------:R-:W-:-:S03]  /*0220*/  VIADD R4, R3, 0xfffffffd ;  /* 0xfffffffd03047836 */ /* 0x000fc60000000000 */
[----:B------:R-:W-:Y:S01]  /*0230*/  ISETP.GE.AND P3, PT, R0, UR6, PT ;  /* 0x0000000600007c0c */ /* 0x000fe2000bf66270 */
[----:B------:R-:W-:Y:S01]  /*0240*/  IMAD.MOV.U32 R0, RZ, RZ, RZ ;  /* 0x000000ffff007224 */ /* 0x000fe200078e00ff */
[----:B------:R-:W-:Y:S02]  /*0250*/  ISETP.GE.AND P2, PT, R4, UR6, PT ;  /* 0x0000000604007c0c */ /* 0x000fe4000bf46270 */
[C---:B------:R-:W-:Y:S02]  /*0260*/  ISETP.GT.AND P3, PT, R3.reuse, 0x3, !P3 ;  /* 0x000000030300780c */ /* 0x040fe40005f64270 */
[----:B------:R-:W-:Y:S01]  /*0270*/  ISETP.GT.AND P2, PT, R3, 0x2, !P2 ;  /* 0x000000020300780c */ /* 0x000fe20005744270 */
[----:B--2---:R-:W-:Y:S01]  /*0280*/  @P1 IMAD R0, R5, R6, RZ ;  /* 0x0000000605001224 */ /* 0x004fe200078e02ff */
[----:B------:R-:W-:-:S03]  /*0290*/  PLOP3.LUT P1, PT, P5, P3, PT, 0x80, 0x8 ;  /* 0x000000000008781c */ /* 0x000fc60002f27070 */
[----:B---3--:R-:W-:Y:S01]  /*02a0*/  @P6 IMAD R0, R7, R9, R0 ;  /* 0x0000000907006224 */ /* 0x008fe200078e0200 */
[----:B------:R-:W-:-:S09]  /*02b0*/  PLOP3.LUT P6, PT, P5, P2, PT, 0x80, 0x8 ;  /* 0x000000000008781c */ /* 0x000fd20002fc5070 */
[----:B------:R-:W2:Y:S01]  /*02c0*/  @P1 LDG.E R5, desc[UR4][R14.64+-0x10] ;  /* 0xfffff0040e051981 */ /* 0x000ea2000c1e1900 */
[----:B------:R-:W2:Y:S03]  /*02d0*/  @P1 LDC R6, c[0x3][0x8] ;  /* 0x00c00200ff061b82 */ /* 0x000ea60000000800 */
[----:B------:R-:W3:Y:S05]  /*02e0*/  @P6 LDG.E R7, desc[UR4][R14.64+-0xc] ;  /* 0xfffff4040e076981 */ /* 0x000eea000c1e1900 */
[----:B------:R-:W3:Y:S01]  /*02f0*/  @P6 LDC R9, c[0x3][0xc] ;  /* 0x00c00300ff096b82 */ /* 0x000ee20000000800 */
[----:B------:R-:W-:-:S02]  /*0300*/  VIADD R4, R3, 0xfffffffe ;  /* 0xfffffffe03047836 */ /* 0x000fc40000000000 */
[----:B--2---:R-:W-:-:S03]  /*0310*/  @P1 IMAD R0, R5, R6, R0 ;  /* 0x0000000605001224 */ /* 0x004fc600078e0200 */
[----:B------:R-:W-:-:S04]  /*0320*/  ISETP.GE.AND P1, PT, R4, UR6, PT ;  /* 0x0000000604007c0c */ /* 0x000fc8000bf26270 */
[----:B------:R-:W-:Y:S01]  /*0330*/  ISETP.GT.AND P1, PT, R3, 0x1, !P1 ;  /* 0x000000010300780c */ /* 0x000fe20004f24270 */
[----:B---3--:R-:W-:-:S03]  /*0340*/  @P6 IMAD R0, R7, R9, R0 ;  /* 0x0000000907006224 */ /* 0x008fc600078e0200 */
[----:B------:R-:W-:-:S13]  /*0350*/  PLOP3.LUT P6, PT, P5, P1, PT, 0x80, 0x8 ;  /* 0x000000000008781c */ /* 0x000fda0002fc3070 */
[----:B------:R-:W2:Y:S01]  /*0360*/  @P6 LDG.E R5, desc[UR4][R14.64+-0x8] ;  /* 0xfffff8040e056981 */ /* 0x000ea2000c1e1900 */
[----:B------:R-:W2:Y:S01]  /*0370*/  @P6 LDC R6, c[0x3][0x10] ;  /* 0x00c00400ff066b82 */ /* 0x000ea20000000800 */
[----:B------:R-:W-:Y:S02]  /*0380*/  VIADD R4, R8, UR6 ;  /* 0x0000000608047c36 */ /* 0x000fe40008000000 */
[----:B--2---:R-:W-:-:S03]  /*0390*/  @P6 IMAD R0, R5, R6, R0 ;  /* 0x0000000605006224 */ /* 0x004fc600078e0200 */
[----:B------:R-:W-:-:S04]  /*03a0*/  IADD3 R5, P6, PT, R3, R4, RZ ;  /* 0x0000000403057210 */ /* 0x000fc80007fde0ff */
[C---:B------:R-:W-:Y:S01]  /*03b0*/  LEA.HI.X.SX32 R6, R4.reuse, R33, 0x1, P6 ;  /* 0x0000002104067211 */ /* 0x040fe200030f0eff */
[----:B------:R-:W-:Y:S01]  /*03c0*/  VIADD R4, R4, UR6 ;  /* 0x0000000604047c36 */ /* 0x000fe20008000000 */
[----:B------:R-:W-:-:S04]  /*03d0*/  LEA R12, P6, R5, UR8, 0x2 ;  /* 0x00000008050c7c11 */ /* 0x000fc8000f8c10ff */
[----:B------:R-:W-:Y:S02]  /*03e0*/  LEA.HI.X R13, R5, UR9, R6, 0x2, P6 ;  /* 0x00000009050d7c11 */ /* 0x000fe4000b0f1406 */
        /* <DEDUP_REMOVED lines=26> */
[----:B------:R-:W-:Y:S02]  /*0590*/  LEA.HI.X.SX32 R6, R4, R33, 0x1, P6 ;  /* 0x0000002104067211 */ /* 0x000fe400030f0eff */
[----:B------:R-:W-:-:S04]  /*05a0*/  LEA R20, P6, R5, UR8, 0x2 ;  /* 0x0000000805147c11 */ /* 0x000fc8000f8c10ff */
[----:B------:R-:W-:Y:S02]  /*05b0*/  LEA.HI.X R21, R5, UR9, R6, 0x2, P6 ;  /* 0x0000000905157c11 */ /* 0x000fe4000b0f1406 */
[----:B------:R-:W-:-:S04]  /*05c0*/  ISETP.GT.AND P6, PT, R3, UR6, PT ;  /* 0x0000000603007c0c */ /* 0x000fc8000bfc4270 */
[----:B------:R-:W-:-:S04]  /*05d0*/  ISETP.GT.AND P6, PT, R3, RZ, !P6 ;  /* 0x000000ff0300720c */ /* 0x000fc800077c4270 */
[----:B------:R-:W-:Y:S02]  /*05e0*/  P2R R31, PR, RZ, 0x40 ;  /* 0x00000040ff1f7803 */ /* 0x000fe40000000000 */
[----:B------:R-:W-:-:S13]  /*05f0*/  PLOP3.LUT P6, PT, P5, P6, PT, 0x80, 0x8 ;  /* 0x000000000008781c */ /* 0x000fda0002fcd070 */
[----:B------:R-:W2:Y:S01]  /*0600*/  @P6 LDG.E R5, desc[UR4][R14.64+-0x4] ;  /* 0xfffffc040e056981 */ /* 0x000ea2000c1e1900 */
[----:B------:R-:W2:Y:S01]  /*0610*/  @P6 LDC R6, c[0x3][0x14] ;  /* 0x00c00500ff066b82 */ /* 0x000ea20000000800 */
[----:B------:R-:W-:Y:S02]  /*0620*/  IMAD.IADD R35, R3, 0x1, R8 ;  /* 0x0000000103237824 */ /* 0x000fe400078e0208 */
[----:B--2---:R-:W-:Y:S01]  /*0630*/  @P6 IMAD R0, R5, R6, R0 ;  /* 0x0000000605006224 */ /* 0x004fe200078e0200 */
[----:B------:R-:W-:-:S04]  /*0640*/  ISETP.GE.AND P6, PT, R3, UR6, PT ;  /* 0x0000000603007c0c */ /* 0x000fc8000bfc6270 */
[----:B------:R-:W-:-:S04]  /*0650*/  ISETP.GT.AND P6, PT, R3, -0x1, !P6 ;  /* 0xffffffff0300780c */ /* 0x000fc800077c4270 */
[----:B------:R-:W-:Y:S02]  /*0660*/  P2R R6, PR, RZ, 0x40 ;  /* 0x00000040ff067803 */ /* 0x000fe40000000000 */
[----:B------:R-:W-:-:S13]  /*0670*/  PLOP3.LUT P6, PT, P5, P6, PT, 0x80, 0x8 ;  /* 0x000000000008781c */ /* 0x000fda0002fcd070 */
[----:B------:R-:W0:Y:S08]  /*0680*/  @P6 LDC.64 R16, c[0x0][0x380] ;  /* 0x0000e000ff106b82 */ /* 0x000e300000000a00 */
[----:B------:R-:W1:Y:S01]  /*0690*/  @P6 LDC R5, c[0x3][0x18] ;  /* 0x00c00600ff056b82 */ /* 0x000e620000000800 */
[----:B0-----:R-:W-:-:S06]  /*06a0*/  @P6 IMAD.WIDE R8, R35, 0x4, R16 ;  /* 0x0000000423086825 */ /* 0x001fcc00078e0210 */
[----:B------:R-:W1:Y:S02]  /*06b0*/  @P6 LDG.E R9, desc[UR4][R8.64] ;  /* 0x0000000408096981 */ /* 0x000e64000c1e1900 */
[----:B-1----:R-:W-:Y:S02]  /*06c0*/  @P6 IMAD R0, R9, R5, R0 ;  /* 0x0000000509006224 */ /* 0x002fe400078e0200 */
[----:B------:R-:W-:-:S05]  /*06d0*/  VIADD R5, R3, 0x1 ;  /* 0x0000000103057836 */ /* 0x000fca0000000000 */
[----:B------:R-:W-:-:S04]  /*06e0*/  ISETP.GE.AND P6, PT, R5, UR6, PT ;  /* 0x0000000605007c0c */ /* 0x000fc8000bfc6270 */
[----:B------:R-:W-:-:S04]  /*06f0*/  ISETP.GT.AND P6, PT, R3, -0x2, !P6 ;  /* 0xfffffffe0300780c */ /* 0x000fc800077c4270 */
[----:B------:R-:W-:Y:S02]  /*0700*/  P2R R7, PR, RZ, 0x40 ;  /* 0x00000040ff077803 */ /* 0x000fe40000000000 */
[----:B------:R-:W-:-:S13]  /*0710*/  PLOP3.LUT P6, PT, P5, P6, PT, 0x80, 0x8 ;  /* 0x000000000008781c */ /* 0x000fda0002fcd070 */
[----:B------:R-:W2:Y:S01]  /*0720*/  @P6 LDG.E R5, desc[UR4][R14.64+0x4] ;  /* 0x000004040e056981 */ /* 0x000ea2000c1e1900 */
[----:B------:R-:W2:Y:S02]  /*0730*/  @P6 LDC R16, c[0x3][0x1c] ;  /* 0x00c00700ff106b82 */ /* 0x000ea40000000800 */
[----:B--2---:R-:W-:Y:S02]  /*0740*/  @P6 IMAD R0, R5, R16, R0 ;  /* 0x0000001005006224 */ /* 0x004fe400078e0200 */
        /* <DEDUP_REMOVED lines=30> */
[----:B------:R-:W2:Y:S01]  /*0930*/  @P6 LDC R16, c[0x3][0x2c] ;  /* 0x00c00b00ff106b82 */ /* 0x000ea20000000800 */
[----:B------:R-:W-:Y:S02]  /*0940*/  VIADD R4, R4, UR6 ;  /* 0x0000000604047c36 */ /* 0x000fe40008000000 */
[----:B--2---:R-:W-:-:S03]  /*0950*/  @P6 IMAD R0, R5, R16, R0 ;  /* 0x0000001005006224 */ /* 0x004fc600078e0200 */
[----:B------:R-:W-:-:S04]  /*0960*/  IADD3 R5, P6, PT, R3, R4, RZ ;  /* 0x0000000403057210 */ /* 0x000fc80007fde0ff */
[----:B------:R-:W-:Y:S02]  /*0970*/  LEA.HI.X.SX32 R16, R4, R33, 0x1, P6 ;  /* 0x0000002104107211 */ /* 0x000fe400030f0eff */
[----:B------:R-:W-:-:S04]  /*0980*/  LEA R18, P6, R5, UR8, 0x2 ;  /* 0x0000000805127c11 */ /* 0x000fc8000f8c10ff */
[----:B------:R-:W-:Y:S01]  /*0990*/  LEA.HI.X R19, R5, UR9, R16, 0x2, P6 ;  /* 0x0000000905137c11 */ /* 0x000fe2000b0f1410 */
[----:B------:R-:W-:-:S05]  /*09a0*/  VIADD R5, R3, 0x6 ;  /* 0x0000000603057836 */ /* 0x000fca0000000000 */
[----:B------:R-:W-:-:S04]  /*09b0*/  ISETP.GE.AND P6, PT, R5, UR6, PT ;  /* 0x0000000605007c0c */ /* 0x000fc8000bfc6270 */
[----:B------:R-:W-:-:S04]  /*09c0*/  ISETP.GT.AND P6, PT, R3, -0x7, !P6 ;  /* 0xfffffff90300780c */ /* 0x000fc800077c4270 */
[----:B------:R-:W-:Y:S02]  /*09d0*/  PLOP3.LUT P5, PT, P5, P6, PT, 0x80, 0x8 ;  /* 0x000000000008781c */ /* 0x000fe40002fad070 */
[----:B------:R-:W-:-:S11]  /*09e0*/  P2R R5, PR, RZ, 0x40 ;  /* 0x00000040ff057803 */ /* 0x000fd60000000000 */
[----:B------:R-:W2:Y:S01]  /*09f0*/  @P5 LDG.E R15, desc[UR4][R14.64+0x18] ;  /* 0x000018040e0f5981 */ /* 0x000ea2000c1e1900 */
[----:B------:R-:W2:Y:S02]  /*0a00*/  @P5 LDC R16, c[0x3][0x30] ;  /* 0x00c00c00ff105b82 */ /* 0x000ea40000000800 */
[----:B--2---:R-:W-:Y:S02]  /*0a10*/  @P5 IMAD R0, R15, R16, R0 ;  /* 0x000000100f005224 */ /* 0x004fe400078e0200 */
[----:B------:R-:W-:-:S05]  /*0a20*/  VIADD R16, R2, 0xfffffffb ;  /* 0xfffffffb02107836 */ /* 0x000fca0000000000 */
[----:B------:R-:W-:-:S04]  /*0a30*/  ISETP.GE.AND P5, PT, R16, UR6, PT ;  /* 0x0000000610007c0c */ /* 0x000fc8000bfa6270 */
[----:B------:R-:W-:-:S04]  /*0a40*/  ISETP.GT.AND P5, PT, R16, -0x1, !P5 ;  /* 0xffffffff1000780c */ /* 0x000fc80006fa4270 */
[----:B------:R-:W-:-:S13]  /*0a50*/  PLOP3.LUT P6, PT, P5, P0, PT, 0x80, 0x8 ;  /* 0x000000000008781c */ /* 0x000fda0002fc1070 */
[----:B------:R-:W2:Y:S01]  /*0a60*/  @P6 LDG.E R17, desc[UR4][R12.64+-0x18] ;  /* 0xffffe8040c116981 */ /* 0x000ea2000c1e1900 */
[----:B------:R-:W2:Y:S02]  /*0a70*/  @P6 LDC R16, c[0x3][0x34] ;  /* 0x00c00d00ff106b82 */ /* 0x000ea40000000800 */
[----:B--2---:R-:W-:Y:S01]  /*0a80*/  @P6 IMAD R0, R17, R16, R0 ;  /* 0x0000001011006224 */ /* 0x004fe200078e0200 */
        /* <DEDUP_REMOVED lines=16> */
[----:B------:R-:W-:-:S04]  /*0b90*/  ISETP.NE.AND P6, PT, R31, RZ, PT ;  /* 0x000000ff1f00720c */ /* 0x000fc80003fc5270 */
[----:B------:R-:W-:-:S13]  /*0ba0*/  PLOP3.LUT P6, PT, P5, P6, PT, 0x80, 0x8 ;  /* 0x000000000008781c */ /* 0x000fda0002fcd070 */
[----:B------:R-:W2:Y:S01]  /*0bb0*/  @P6 LDG.E R15, desc[UR4][R12.64+-0x4] ;  /* 0xfffffc040c0f6981 */ /* 0x000ea2000c1e1900 */
[----:B------:R-:W2:Y:S01]  /*0bc0*/  @P6 LDC R14, c[0x3][0x48] ;  /* 0x00c01200ff0e6b82 */ /* 0x000ea20000000800 */
[----:B------:R-:W-:Y:S02]  /*0bd0*/  VIADD R35, R35, UR6 ;  /* 0x0000000623237c36 */ /* 0x000fe40008000000 */
[----:B--2---:R-:W-:Y:S01]  /*0be0*/  @P6 IMAD R0, R15, R14, R0 ;  /* 0x0000000e0f006224 */ /* 0x004fe200078e0200 */
[----:B------:R-:W-:-:S04]  /*0bf0*/  ISETP.NE.AND P6, PT, R6, RZ, PT ;  /* 0x000000ff0600720c */ /* 0x000fc80003fc5270 */
[----:B------:R-:W-:-:S13]  /*0c00*/  PLOP3.LUT P6, PT, P5, P6, PT, 0x80, 0x8 ;  /* 0x000000000008781c */ /* 0x000fda0002fcd070 */
[----:B------:R-:W0:Y:S08]  /*0c10*/  @P6 LDC.64 R14, c[0x0][0x380] ;  /* 0x0000e000ff0e6b82 */ /* 0x000e300000000a00 */
[----:B------:R-:W1:Y:S01]  /*0c20*/  @P6 LDC R16, c[0x3][0x4c] ;  /* 0x00c01300ff106b82 */ /* 0x000e620000000800 */
[----:B0-----:R-:W-:-:S06]  /*0c30*/  @P6 IMAD.WIDE R14, R35, 0x4, R14 ;  /* 0x00000004230e6825 */ /* 0x001fcc00078e020e */
[----:B------:R-:W1:Y:S02]  /*0c40*/  @P6 LDG.E R15, desc[UR4][R14.64] ;  /* 0x000000040e0f6981 */ /* 0x000e64000c1e1900 */
[----:B-1----:R-:W-:Y:S01]  /*0c50*/  @P6 IMAD R0, R15, R16, R0 ;  /* 0x000000100f006224 */ /* 0x002fe200078e0200 */
[----:B------:R-:W-:-:S04]  /*0c60*/  ISETP.NE.AND P6, PT, R7, RZ, PT ;  /* 0x000000ff0700720c */ /* 0x000fc80003fc5270 */
[----:B------:R-:W-:-:S13]  /*0c70*/  PLOP3.LUT P6, PT, P5, P6, PT, 0x80, 0x8 ;  /* 0x000000000008781c */ /* 0x000fda0002fcd070 */
[----:B------:R-:W2:Y:S01]  /*0c80*/  @P6 LDG.E R17, desc[UR4][R12.64+0x4] ;  /* 0x000004040c116981 */ /* 0x000ea2000c1e1900 */
[----:B------:R-:W2:Y:S02]  /*0c90*/  @P6 LDC R16, c[0x3][0x50] ;  /* 0x00c01400ff106b82 */ /* 0x000ea40000000800 */
[----:B--2---:R-:W-:Y:S01]  /*0ca0*/  @P6 IMAD R0, R17, R16, R0 ;  /* 0x0000001011006224 */ /* 0x004fe200078e0200 */
        /* <DEDUP_REMOVED lines=24> */
[----:B------:R-:W-:Y:S02]  /*0e30*/  LEA.HI.X R17, R14, UR9, R15, 0x2, P6 ;  /* 0x000000090e117c11 */ /* 0x000fe4000b0f140f */
[----:B------:R-:W-:-:S04]  /*0e40*/  ISETP.NE.AND P6, PT, R5, RZ, PT ;  /* 0x000000ff0500720c */ /* 0x000fc80003fc5270 */
[----:B------:R-:W-:-:S13]  /*0e50*/  PLOP3.LUT P5, PT, P5, P6, PT, 0x80, 0x8 ;  /* 0x000000000008781c */ /* 0x000fda0002fad070 */
        /* <DEDUP_REMOVED lines=63> */
[----:B--2---:R-:W-:Y:S02]  /*1250*/  @P6 IMAD R0, R13, R12, R0 ;  /* 0x0000000c0d006224 */ /* 0x004fe400078e0200 */
[----:B------:R-:W-:-:S05]  /*1260*/  VIADD R12, R4, UR6 ;  /* 0x00000006040c7c36 */ /* 0x000fca0008000000 */
        /* <DEDUP_REMOVED lines=37> */
[----:B------:R-:W-:Y:S01]  /*14c0*/  ISETP.NE.AND P6, PT, R6, RZ, PT ;  /* 0x000000ff0600720c */ /* 0x000fe20003fc5270 */
[----:B------:R-:W-:-:S03]  /*14d0*/  VIADD R4, R35, UR6 ;  /* 0x0000000623047c36 */ /* 0x000fc60008000000 */
        /* <DEDUP_REMOVED lines=569> */
[----:B------:R-:W-:Y:S02]  /*3870*/  PLOP3.LUT P5, PT, P5, P6, PT, 0x80, 0x8 ;  /* 0x000000000008781c */ /* 0x000fe40002fad070 */
[----:B------:R-:W-:-:S11]  /*3880*/  ISETP.NE.AND P6, PT, R32, RZ, PT ;  /* 0x000000ff2000720c */ /* 0x000fd60003fc5270 */
        /* <DEDUP_REMOVED lines=8> */
[----:B------:R-:W-:Y:S01]  /*3910*/  PLOP3.LUT P4, PT, P5, P4, PT, 0x80, 0x8 ;  /* 0x000000000008781c */ /* 0x000fe20002f89070 */
[----:B------:R-:W2:-:S12]  /*3920*/  @P0 LDC R4, c[0x3][0x270] ;  /* 0x00c09c00ff040b82 */ /* 0x000e980000000800 */
[----:B------:R-:W3:Y:S01]  /*3930*/  @P4 LDG.E R13, desc[UR4][R10.64+-0x14] ;  /* 0xffffec040a0d4981 */ /* 0x000ee2000c1e1900 */
[----:B------:R-:W-:Y:S01]  /*3940*/  PLOP3.LUT P3, PT, P5, P3, PT, 0x80, 0x8 ;  /* 0x000000000008781c */ /* 0x000fe20002f67070 */
[----:B--2---:R-:W-:Y:S01]  /*3950*/  @P0 IMAD R0, R15, R4, R0 ;  /* 0x000000040f000224 */ /* 0x004fe200078e0200 */
[----:B------:R-:W-:Y:S01]  /*3960*/  PLOP3.LUT P2, PT, P5, P2, PT, 0x80, 0x8 ;  /* 0x000000000008781c */ /* 0x000fe20002f45070 */
[----:B------:R-:W3:Y:S01]  /*3970*/  @P4 LDC R4, c[0x3][0x274] ;  /* 0x00c09d00ff044b82 */ /* 0x000ee20000000800 */
[----:B------:R-:W-:Y:S02]  /*3980*/  PLOP3.LUT P1, PT, P5, P1, PT, 0x80, 0x8 ;  /* 0x000000000008781c */ /* 0x000fe40002f23070 */
[----:B------:R-:W-:Y:S01]  /*3990*/  ISETP.NE.AND P0, PT, R31, RZ, PT ;  /* 0x000000ff1f00720c */ /* 0x000fe20003f05270 */
[----:B---3--:R-:W-:-:S06]  /*39a0*/  @P4 IMAD R0, R13, R4, R0 ;  /* 0x000000040d004224 */ /* 0x008fcc00078e0200 */
[----:B------:R-:W2:Y:S01]  /*39b0*/  @P3 LDG.E R13, desc[UR4][R10.64+-0x10] ;  /* 0xfffff0040a0d3981 */ /* 0x000ea2000c1e1900 */
[----:B------:R-:W2:Y:S02]  /*39c0*/  @P3 LDC R4, c[0x3][0x278] ;  /* 0x00c09e00ff043b82 */ /* 0x000ea40000000800 */
[----:B--2---:R-:W-:Y:S01]  /*39d0*/  @P3 IMAD R0, R13, R4, R0 ;  /* 0x000000040d003224 */ /* 0x004fe200078e0200 */
[----:B------:R-:W-:-:S05]  /*39e0*/  ISETP.NE.AND P3, PT, R9, RZ, PT ;  /* 0x000000ff0900720c */ /* 0x000fca0003f65270 */
[----:B------:R-:W0:Y:S01]  /*39f0*/  @P2 LDC R4, c[0x3][0x27c] ;  /* 0x00c09f00ff042b82 */ /* 0x000e220000000800 */
[----:B------:R-:W0:Y:S01]  /*3a00*/  @P2 LDG.E R9, desc[UR4][R10.64+-0xc] ;  /* 0xfffff4040a092981 */ /* 0x000e22000c1e1900 */
[----:B------:R-:W-:Y:S01]  /*3a10*/  PLOP3.LUT P0, PT, P5, P0, PT, 0x80, 0x8 ;  /* 0x000000000008781c */ /* 0x000fe20002f01070 */
[----:B0-----:R-:W-:Y:S02]  /*3a20*/  @P2 IMAD R0, R9, R4, R0 ;  /* 0x0000000409002224 */ /* 0x001fe400078e0200 */
[----:B------:R-:W2:Y:S03]  /*3a30*/  @P1 LDG.E R9, desc[UR4][R10.64+-0x8] ;  /* 0xfffff8040a091981 */ /* 0x000ea6000c1e1900 */
[----:B------:R-:W2:Y:S02]  /*3a40*/  @P1 LDC R4, c[0x3][0x280] ;  /* 0x00c0a000ff041b82 */ /* 0x000ea40000000800 */
[----:B--2---:R-:W-:Y:S01]  /*3a50*/  @P1 IMAD R0, R9, R4, R0 ;  /* 0x0000000409001224 */ /* 0x004fe200078e0200 */
[----:B------:R-:W-:-:S05]  /*3a60*/  ISETP.NE.AND P1, PT, R7, RZ, PT ;  /* 0x000000ff0700720c */ /* 0x000fca0003f25270 */
[----:B------:R-:W0:Y:S01]  /*3a70*/  @P0 LDC R4, c[0x3][0x284] ;  /* 0x00c0a100ff040b82 */ /* 0x000e220000000800 */
[----:B------:R-:W0:Y:S01]  /*3a80*/  @P0 LDG.E R7, desc[UR4][R10.64+-0x4] ;  /* 0xfffffc040a070981 */ /* 0x000e22000c1e1900 */
[----:B------:R-:W-:Y:S02]  /*3a90*/  ISETP.NE.AND P4, PT, R30, RZ, PT ;  /* 0x000000ff1e00720c */ /* 0x000fe40003f85270 */
[----:B------:R-:W-:Y:S02]  /*3aa0*/  ISETP.NE.AND P2, PT, R8, RZ, PT ;  /* 0x000000ff0800720c */ /* 0x000fe40003f45270 */
[----:B------:R-:W-:Y:S02]  /*3ab0*/  PLOP3.LUT P1, PT, P5, P1, PT, 0x80, 0x8 ;  /* 0x000000000008781c */ /* 0x000fe40002f23070 */
[----:B------:R-:W-:Y:S02]  /*3ac0*/  PLOP3.LUT P2, PT, P5, P2, PT, 0x80, 0x8 ;  /* 0x000000000008781c */ /* 0x000fe40002f45070 */
[----:B------:R-:W-:-:S02]  /*3ad0*/  PLOP3.LUT P3, PT, P5, P3, PT, 0x80, 0x8 ;  /* 0x000000000008781c */ /* 0x000fc40002f67070 */
[----:B------:R-:W-:Y:S02]  /*3ae0*/  PLOP3.LUT P4, PT, P5, P4, PT, 0x80, 0x8 ;  /* 0x000000000008781c */ /* 0x000fe40002f89070 */
[----:B------:R-:W-:Y:S01]  /*3af0*/  PLOP3.LUT P6, PT, P5, P6, PT, 0x80, 0x8 ;  /* 0x000000000008781c */ /* 0x000fe20002fcd070 */
[----:B------:R-:W-:-:S04]  /*3b00*/  VIADD R33, R33, UR6 ;  /* 0x0000000621217c36 */ /* 0x000fc80008000000 */
[----:B------:R-:W1:Y:S02]  /*3b10*/  @P1 LDC R8, c[0x3][0x28c] ;  /* 0x00c0a300ff081b82 */ /* 0x000e640000000800 */
[----:B------:R-:W2:Y:S04]  /*3b20*/  @P2 LDG.E R9, desc[UR4][R10.64+0x8] ;  /* 0x000008040a092981 */ /* 0x000ea8000c1e1900 */
[----:B------:R-:W3:Y:S02]  /*3b30*/  @P3 LDG.E R13, desc[UR4][R10.64+0xc] ;  /* 0x00000c040a0d3981 */ /* 0x000ee4000c1e1900 */
[----:B------:R-:W2:Y:S02]  /*3b40*/  @P2 LDC R12, c[0x3][0x290] ;  /* 0x00c0a400ff0c2b82 */ /* 0x000ea40000000800 */
[----:B------:R-:W4:Y:S04]  /*3b50*/  @P4 LDG.E R15, desc[UR4][R10.64+0x10] ;  /* 0x000010040a0f4981 */ /* 0x000f28000c1e1900 */
[----:B------:R-:W5:Y:S02]  /*3b60*/  @P6 LDG.E R17, desc[UR4][R10.64+0x14] ;  /* 0x000014040a116981 */ /* 0x000f64000c1e1900 */
[----:B------:R-:W3:Y:S08]  /*3b70*/  @P3 LDC R14, c[0x3][0x294] ;  /* 0x00c0a500ff0e3b82 */ /* 0x000ef00000000800 */
[----:B------:R-:W4:Y:S08]  /*3b80*/  @P4 LDC R16, c[0x3][0x298] ;  /* 0x00c0a600ff104b82 */ /* 0x000f300000000800 */
[----:B------:R-:W5:Y:S01]  /*3b90*/  @P6 LDC R18, c[0x3][0x29c] ;  /* 0x00c0a700ff126b82 */ /* 0x000f620000000800 */
[----:B0-----:R-:W-:Y:S01]  /*3ba0*/  @P0 IMAD R0, R7, R4, R0 ;  /* 0x0000000407000224 */ /* 0x001fe200078e0200 */
[----:B------:R-:W-:Y:S01]  /*3bb0*/  ISETP.NE.AND P0, PT, R6, RZ, PT ;  /* 0x000000ff0600720c */ /* 0x000fe20003f05270 */
[----:B------:R-:W1:Y:S03]  /*3bc0*/  @P1 LDG.E R7, desc[UR4][R10.64+0x4] ;  /* 0x000004040a071981 */ /* 0x000e66000c1e1900 */
[----:B------:R-:W-:-:S04]  /*3bd0*/  PLOP3.LUT P0, PT, P5, P0, PT, 0x80, 0x8 ;  /* 0x000000000008781c */ /* 0x000fc80002f01070 */
[----:B------:R-:W-:Y:S02]  /*3be0*/  P2R R4, PR, RZ, 0x1 ;  /* 0x00000001ff047803 */ /* 0x000fe40000000000 */
[----:B------:R-:W-:-:S04]  /*3bf0*/  ISETP.NE.AND P0, PT, R5, RZ, PT ;  /* 0x000000ff0500720c */ /* 0x000fc80003f05270 */
[----:B------:R-:W-:Y:S02]  /*3c00*/  PLOP3.LUT P5, PT, P5, P0, PT, 0x80, 0x8 ;  /* 0x000000000008781c */ /* 0x000fe40002fa1070 */
[----:B------:R-:W-:-:S11]  /*3c10*/  ISETP.NE.AND P0, PT, R4, RZ, PT ;  /* 0x000000ff0400720c */ /* 0x000fd60003f05270 */
[----:B------:R-:W5:Y:S02]  /*3c20*/  @P5 LDG.E R19, desc[UR4][R10.64+0x18] ;  /* 0x000018040a135981 */ /* 0x000f64000c1e1900 */
[----:B------:R-:W0:Y:S08]  /*3c30*/  @P0 LDC.64 R4, c[0x0][0x380] ;  /* 0x0000e000ff040b82 */ /* 0x000e300000000a00 */
[----:B------:R-:W2:Y:S01]  /*3c40*/  @P0 LDC R6, c[0x3][0x288] ;  /* 0x00c0a200ff060b82 */ /* 0x000ea20000000800 */
[----:B0-----:R-:W-:-:S06]  /*3c50*/  @P0 IMAD.WIDE R4, R33, 0x4, R4 ;  /* 0x0000000421040825 */ /* 0x001fcc00078e0204 */
[----:B------:R-:W2:Y:S01]  /*3c60*/  @P0 LDG.E R5, desc[UR4][R4.64] ;  /* 0x0000000404050981 */ /* 0x000ea2000c1e1900 */
[----:B------:R-:W-:Y:S02]  /*3c70*/  IMAD R3, R2, UR6, R3 ;  /* 0x0000000602037c24 */ /* 0x000fe4000f8e0203 */
[----:B--2---:R-:W-:Y:S02]  /*3c80*/  @P0 IMAD R0, R5, R6, R0 ;  /* 0x0000000605000224 */ /* 0x004fe400078e0200 */
[----:B------:R-:W0:Y:S02]  /*3c90*/  LDC.64 R4, c[0x0][0x388] ;  /* 0x0000e200ff047b82 */ /* 0x000e240000000a00 */
[----:B-1----:R-:W-:-:S06]  /*3ca0*/  @P1 IMAD R0, R7, R8, R0 ;  /* 0x0000000807001224 */ /* 0x002fcc00078e0200 */
[----:B------:R-:W1:Y:S01]  /*3cb0*/  @P5 LDC R6, c[0x3][0x2a0] ;  /* 0x00c0a800ff065b82 */ /* 0x000e620000000800 */
[----:B------:R-:W-:-:S04]  /*3cc0*/  @P2 IMAD R0, R9, R12, R0 ;  /* 0x0000000c09002224 */ /* 0x000fc800078e0200 */
[----:B---3--:R-:W-:-:S04]  /*3cd0*/  @P3 IMAD R0, R13, R14, R0 ;  /* 0x0000000e0d003224 */ /* 0x008fc800078e0200 */
[----:B----4-:R-:W-:-:S04]  /*3ce0*/  @P4 IMAD R0, R15, R16, R0 ;  /* 0x000000100f004224 */ /* 0x010fc800078e0200 */
[----:B-----5:R-:W-:Y:S02]  /*3cf0*/  @P6 IMAD R0, R17, R18, R0 ;  /* 0x0000001211006224 */ /* 0x020fe400078e0200 */
[----:B0-----:R-:W-:-:S04]  /*3d00*/  IMAD.WIDE R2, R3, 0x4, R4 ;  /* 0x0000000403027825 */ /* 0x001fc800078e0204 */
[----:B-1----:R-:W-:-:S05]  /*3d10*/  @P5 IMAD R0, R19, R6, R0 ;  /* 0x0000000613005224 */ /* 0x002fca00078e0200 */
[----:B------:R-:W-:Y:S01]  /*3d20*/  STG.E desc[UR4][R2.64], R0 ;  /* 0x0000000002007986 */ /* 0x000fe2000c101904 */
[----:B------:R-:W-:Y:S05]  /*3d30*/  EXIT ;  /* 0x000000000000794d */ /* 0x000fea0003800000 */
.L_x_0:
[----:B------:R-:W-:-:S00]  /*3d40*/  BRA `(.L_x_0) ;  /* 0xfffffffc00fc7947 */ /* 0x000fc0000383ffff */
[----:B------:R-:W-:-:S00]  /*3d50*/  NOP ;  /* 0x0000000000007918 */ /* 0x000fc00000000000 */
        /* <DEDUP_REMOVED lines=10> */
.L_x_1:


//--------------------- .nv.shared.reserved.0     --------------------------
	.section	.nv.shared.reserved.0,"aw",@nobits
	.weak		__nv_reservedSMEM_offset_0_alias
	.size		__nv_reservedSMEM_offset_0_alias, 0, 64
	.other		__nv_reservedSMEM_offset_0_alias,@"STO_CUDA_RESERVED_SHARED STV_DEFAULT"
__nv_reservedSMEM_offset_0_alias:
	.zero		0
	.zero		64


//--------------------- .nv.constant0._Z14convolution_2dPiS_i --------------------------
	.section	.nv.constant0._Z14convolution_2dPiS_i,"a",@progbits
	.sectionflags	@""
	.align	4
.nv.constant0._Z14convolution_2dPiS_i:
	.zero		916


//--------------------- SYMBOLS --------------------------

	.type		.nv.reservedSmem.offset0,@object
	.size		.nv.reservedSmem.offset0,0x4
